	.headerflags	@"EF_CUDA_TEXMODE_UNIFIED EF_CUDA_64BIT_ADDRESS EF_CUDA_ACCELERATORS EF_CUDA_SM90 EF_CUDA_VIRTUAL_SM(EF_CUDA_SM90)"
	.elftype	@"ET_EXEC"


//--------------------- .nv.info                  --------------------------
	.section	.nv.info,"",@"SHT_CUDA_INFO"
	.align	4


	//----- nvinfo : EIATTR_REGCOUNT
	.align		4
        /*0000*/ 	.byte	0x04, 0x2f
        /*0002*/ 	.short	(.L_1 - .L_0)
	.align		4
.L_0:
        /*0004*/ 	.word	index@(triton_poi_fused_convolution_div_max_pool2d_with_indices_relu_sub_6)
        /*0008*/ 	.word	0x00000020


	//----- nvinfo : EIATTR_MIN_STACK_SIZE
	.align		4
.L_1:
        /*000c*/ 	.byte	0x04, 0x12
        /*000e*/ 	.short	(.L_3 - .L_2)
	.align		4
.L_2:
        /*0010*/ 	.word	index@(triton_poi_fused_convolution_div_max_pool2d_with_indices_relu_sub_6)
        /*0014*/ 	.word	0x00000000


	//----- nvinfo : EIATTR_FRAME_SIZE
	.align		4
.L_3:
        /*0018*/ 	.byte	0x04, 0x11
        /*001a*/ 	.short	(.L_5 - .L_4)
	.align		4
.L_4:
        /*001c*/ 	.word	index@(triton_poi_fused_convolution_div_max_pool2d_with_indices_relu_sub_6)
        /*0020*/ 	.word	0x00000000


	//----- nvinfo : EIATTR_MIN_STACK_SIZE
	.align		4
.L_5:
        /*0024*/ 	.byte	0x04, 0x12
        /*0026*/ 	.short	(.L_7 - .L_6)
	.align		4
.L_6:
        /*0028*/ 	.word	index@(triton_poi_fused_convolution_div_max_pool2d_with_indices_relu_sub_6)
        /*002c*/ 	.word	0x00000000
.L_7:


//--------------------- .nv.info.triton_poi_fused_convolution_div_max_pool2d_with_indices_relu_sub_6 --------------------------
	.section	.nv.info.triton_poi_fused_convolution_div_max_pool2d_with_indices_relu_sub_6,"",@"SHT_CUDA_INFO"
	.sectionflags	@""
	.align	4


	//----- nvinfo : EIATTR_CUDA_API_VERSION
	.align		4
        /*0000*/ 	.byte	0x04, 0x37
        /*0002*/ 	.short	(.L_9 - .L_8)
.L_8:
        /*0004*/ 	.word	0x0000007c


	//----- nvinfo : EIATTR_KPARAM_INFO
	.align		4
.L_9:
        /*0008*/ 	.byte	0x04, 0x17
        /*000a*/ 	.short	(.L_11 - .L_10)
.L_10:
        /*000c*/ 	.word	0x00000000
        /*0010*/ 	.short	0x0004
        /*0012*/ 	.short	0x001c
        /*0014*/ 	.byte	0x00, 0xf0, 0x11, 0x00


	//----- nvinfo : EIATTR_KPARAM_INFO
	.align		4
.L_11:
        /*0018*/ 	.byte	0x04, 0x17
        /*001a*/ 	.short	(.L_13 - .L_12)
.L_12:
        /*001c*/ 	.word	0x00000000
        /*0020*/ 	.short	0x0003
        /*0022*/ 	.short	0x0018
        /*0024*/ 	.byte	0x00, 0xf0, 0x11, 0x00


	//----- nvinfo : EIATTR_KPARAM_INFO
	.align		4
.L_13:
        /*0028*/ 	.byte	0x04, 0x17
        /*002a*/ 	.short	(.L_15 - .L_14)
.L_14:
        /*002c*/ 	.word	0x00000000
        /*0030*/ 	.short	0x0002
        /*0032*/ 	.short	0x0010
        /*0034*/ 	.byte	0x00, 0xf4, 0x21, 0x00


	//----- nvinfo : EIATTR_KPARAM_INFO
	.align		4
.L_15:
        /*0038*/ 	.byte	0x04, 0x17
        /*003a*/ 	.short	(.L_17 - .L_16)
.L_16:
        /*003c*/ 	.word	0x00000000
        /*0040*/ 	.short	0x0001
        /*0042*/ 	.short	0x0008
        /*0044*/ 	.byte	0x00, 0xf4, 0x21, 0x00


	//----- nvinfo : EIATTR_KPARAM_INFO
	.align		4
.L_17:
        /*0048*/ 	.byte	0x04, 0x17
        /*004a*/ 	.short	(.L_19 - .L_18)
.L_18:
        /*004c*/ 	.word	0x00000000
        /*0050*/ 	.short	0x0000
        /*0052*/ 	.short	0x0000
        /*0054*/ 	.byte	0x00, 0xf4, 0x21, 0x00


	//----- nvinfo : EIATTR_SPARSE_MMA_MASK
	.align		4
.L_19:
        /*0058*/ 	.byte	0x03, 0x50
        /*005a*/ 	.short	0x0000


	//----- nvinfo : EIATTR_MAXREG_COUNT
	.align		4
        /*005c*/ 	.byte	0x03, 0x1b
        /*005e*/ 	.short	0x00ff


	//----- nvinfo : EIATTR_EXIT_INSTR_OFFSETS
	.align		4
        /*0060*/ 	.byte	0x04, 0x1c
        /*0062*/ 	.short	(.L_21 - .L_20)


	//   ....[0]....
.L_20:
        /*0064*/ 	.word	0x00000640


	//   ....[1]....
        /*0068*/ 	.word	0x00000660


	//----- nvinfo : EIATTR_REQNTID
	.align		4
.L_21:
        /*006c*/ 	.byte	0x04, 0x10
        /*006e*/ 	.short	(.L_23 - .L_22)
.L_22:
        /*0070*/ 	.word	0x00000080
        /*0074*/ 	.word	0x00000001
        /*0078*/ 	.word	0x00000001


	//----- nvinfo : EIATTR_CBANK_PARAM_SIZE
	.align		4
.L_23:
        /*007c*/ 	.byte	0x03, 0x19
        /*007e*/ 	.short	0x0020


	//----- nvinfo : EIATTR_PARAM_CBANK
	.align		4
        /*0080*/ 	.byte	0x04, 0x0a
        /*0082*/ 	.short	(.L_25 - .L_24)
	.align		4
.L_24:
        /*0084*/ 	.word	index@(.nv.constant0.triton_poi_fused_convolution_div_max_pool2d_with_indices_relu_sub_6)
        /*0088*/ 	.short	0x0210
        /*008a*/ 	.short	0x0020


	//----- nvinfo : EIATTR_SW_WAR
	.align		4
.L_25:
        /*008c*/ 	.byte	0x04, 0x36
        /*008e*/ 	.short	(.L_27 - .L_26)
.L_26:
        /*0090*/ 	.word	0x00000008
.L_27:


//--------------------- .nv.callgraph             --------------------------
	.section	.nv.callgraph,"",@"SHT_CUDA_CALLGRAPH"
	.align	4
	.sectionentsize	8
	.align		4
        /*0000*/ 	.word	0x00000000
	.align		4
        /*0004*/ 	.word	0xffffffff
	.align		4
        /*0008*/ 	.word	0x00000000
	.align		4
        /*000c*/ 	.word	0xfffffffe
	.align		4
        /*0010*/ 	.word	0x00000000
	.align		4
        /*0014*/ 	.word	0xfffffffd
	.align		4
        /*0018*/ 	.word	0x00000000
	.align		4
        /*001c*/ 	.word	0xfffffffc


//--------------------- .text.triton_poi_fused_convolution_div_max_pool2d_with_indices_relu_sub_6 --------------------------
	.section	.text.triton_poi_fused_convolution_div_max_pool2d_with_indices_relu_sub_6,"ax",@progbits
	.sectionflags	@"SHF_BARRIERS=1"
	.align	128
        .global         triton_poi_fused_convolution_div_max_pool2d_with_indices_relu_sub_6
        .type           triton_poi_fused_convolution_div_max_pool2d_with_indices_relu_sub_6,@function
        .size           triton_poi_fused_convolution_div_max_pool2d_with_indices_relu_sub_6,(.L_x_1 - triton_poi_fused_convolution_div_max_pool2d_with_indices_relu_sub_6)
        .other          triton_poi_fused_convolution_div_max_pool2d_with_indices_relu_sub_6,@"STO_CUDA_ENTRY STV_DEFAULT"
triton_poi_fused_convolution_div_max_pool2d_with_indices_relu_sub_6:
.text.triton_poi_fused_convolution_div_max_pool2d_with_indices_relu_sub_6:
[----:B------:R-:W0:Y:S01]  /*0000*/  LDC R1, c[0x0][0x28] ;  /* 0x00000a00ff017b82 */ /* 0x000e220000000800 */
[----:B------:R-:W1:Y:S07]  /*0010*/  S2R R5, SR_TID.X ;  /* 0x0000000000057919 */ /* 0x000e6e0000002100 */
[----:B------:R-:W2:Y:S01]  /*0020*/  LDC.64 R14, c[0x0][0x210] ;  /* 0x00008400ff0e7b82 */ /* 0x000ea20000000a00 */
[----:B------:R-:W3:Y:S01]  /*0030*/  S2R R4, SR_CTAID.X ;  /* 0x0000000000047919 */ /* 0x000ee20000002500 */
[----:B------:R-:W4:Y:S01]  /*0040*/  S2R R0, SR_CTAID.Y ;  /* 0x0000000000007919 */ /* 0x000f220000002600 */
[----:B------:R-:W-:Y:S01]  /*0050*/  CS2R R28, SRZ ;  /* 0x00000000001c7805 */ /* 0x000fe2000001ff00 */
[----:B------:R-:W-:Y:S01]  /*0060*/  ULDC.64 UR6, c[0x0][0x208] ;  /* 0x0000820000067ab9 */ /* 0x000fe20000000a00 */
[----:B-1----:R-:W-:Y:S01]  /*0070*/  SHF.R.U32.HI R3, RZ, 0x4, R5 ;  /* 0x00000004ff037819 */ /* 0x002fe20000011605 */
[----:B---3--:R-:W-:-:S03]  /*0080*/  IMAD.SHL.U32 R4, R4, 0x10, RZ ;  /* 0x0000001004047824 */ /* 0x008fc600078e00ff */
[----:B------:R-:W-:Y:S01]  /*0090*/  SGXT.U32 R3, R3, 0x3 ;  /* 0x000000030303781a */ /* 0x000fe20000000000 */
[----:B----4-:R-:W-:Y:S01]  /*00a0*/  IMAD.SHL.U32 R2, R0, 0x40, RZ ;  /* 0x0000004000027824 */ /* 0x010fe200078e00ff */
[----:B------:R-:W-:-:S04]  /*00b0*/  LOP3.LUT R16, R4, 0xf, R5, 0xf8, !PT ;  /* 0x0000000f04107812 */ /* 0x000fc800078ef805 */
[----:B------:R-:W-:Y:S02]  /*00c0*/  LOP3.LUT R7, R2, 0x8, R3, 0xfe, !PT ;  /* 0x0000000802077812 */ /* 0x000fe400078efe03 */
[----:B------:R-:W-:Y:S02]  /*00d0*/  LOP3.LUT R9, R2, 0x18, R3, 0xfe, !PT ;  /* 0x0000001802097812 */ /* 0x000fe400078efe03 */
[----:B------:R-:W-:Y:S01]  /*00e0*/  LOP3.LUT R6, R2, R3, RZ, 0xfc, !PT ;  /* 0x0000000302067212 */ /* 0x000fe200078efcff */
[--C-:B------:R-:W-:Y:S01]  /*00f0*/  IMAD R7, R7, 0x9, R16.reuse ;  /* 0x0000000907077824 */ /* 0x100fe200078e0210 */
[----:B------:R-:W-:Y:S01]  /*0100*/  LOP3.LUT R8, R2, 0x10, R3, 0xfe, !PT ;  /* 0x0000001002087812 */ /* 0x000fe200078efe03 */
        /* <DEDUP_REMOVED lines=9> */
[----:B------:R-:W-:Y:S01]  /*01a0*/  ISETP.GE.AND P0, PT, R16, 0x9, PT ;  /* 0x000000091000780c */ /* 0x000fe20003f06270 */
[----:B------:R-:W-:-:S02]  /*01b0*/  IMAD R25, R12, 0x9, R16 ;  /* 0x000000090c197824 */ /* 0x000fc400078e0210 */
[----:B------:R-:W-:Y:S02]  /*01c0*/  IMAD R27, R13, 0x9, R16 ;  /* 0x000000090d1b7824 */ /* 0x000fe400078e0210 */
[----:B--2---:R-:W-:-:S04]  /*01d0*/  IMAD.WIDE R20, R7, 0x4, R14 ;  /* 0x0000000407147825 */ /* 0x004fc800078e020e */
[----:B------:R-:W-:-:S04]  /*01e0*/  IMAD.WIDE R6, R9, 0x4, R14 ;  /* 0x0000000409067825 */ /* 0x000fc800078e020e */
[--C-:B------:R-:W-:Y:S01]  /*01f0*/  IMAD.WIDE R18, R19, 0x4, R14.reuse ;  /* 0x0000000413127825 */ /* 0x100fe200078e020e */
[----:B------:R-:W2:Y:S03]  /*0200*/  @!P0 LDG.E.EL R29, desc[UR6][R6.64] ;  /* 0x00000006061d8981 */ /* 0x000ea6000c2e1900 */
[----:B------:R-:W-:-:S04]  /*0210*/  IMAD.WIDE R16, R17, 0x4, R14 ;  /* 0x0000000411107825 */ /* 0x000fc800078e020e */
[----:B------:R-:W-:Y:S01]  /*0220*/  IMAD.WIDE R8, R23, 0x4, R14 ;  /* 0x0000000417087825 */ /* 0x000fe200078e020e */
[----:B------:R-:W-:-:S03]  /*0230*/  CS2R R22, SRZ ;  /* 0x0000000000167805 */ /* 0x000fc6000001ff00 */
[--C-:B------:R-:W-:Y:S01]  /*0240*/  IMAD.WIDE R10, R11, 0x4, R14.reuse ;  /* 0x000000040b0a7825 */ /* 0x100fe200078e020e */
[----:B------:R-:W3:Y:S03]  /*0250*/  @!P0 LDG.E.EL R28, desc[UR6][R8.64] ;  /* 0x00000006081c8981 */ /* 0x000ee6000c2e1900 */
[--C-:B------:R-:W-:Y:S01]  /*0260*/  IMAD.WIDE R12, R25, 0x4, R14.reuse ;  /* 0x00000004190c7825 */ /* 0x100fe200078e020e */
[----:B------:R-:W-:Y:S01]  /*0270*/  CS2R R24, SRZ ;  /* 0x0000000000187805 */ /* 0x000fe2000001ff00 */
[----:B------:R-:W4:Y:S02]  /*0280*/  @!P0 LDG.E.EL R22, desc[UR6][R18.64] ;  /* 0x0000000612168981 */ /* 0x000f24000c2e1900 */
[----:B------:R-:W-:Y:S01]  /*0290*/  IMAD.WIDE R14, R27, 0x4, R14 ;  /* 0x000000041b0e7825 */ /* 0x000fe200078e020e */
[----:B------:R-:W-:Y:S01]  /*02a0*/  CS2R R26, SRZ ;  /* 0x00000000001a7805 */ /* 0x000fe2000001ff00 */
[----:B------:R-:W5:Y:S04]  /*02b0*/  @!P0 LDG.E.EL R23, desc[UR6][R20.64] ;  /* 0x0000000614178981 */ /* 0x000f68000c2e1900 */
[----:B------:R1:W5:Y:S04]  /*02c0*/  @!P0 LDG.E.EL R24, desc[UR6][R16.64] ;  /* 0x0000000610188981 */ /* 0x000368000c2e1900 */
[----:B------:R-:W5:Y:S04]  /*02d0*/  @!P0 LDG.E.EL R27, desc[UR6][R10.64] ;  /* 0x000000060a1b8981 */ /* 0x000f68000c2e1900 */
[----:B------:R1:W5:Y:S04]  /*02e0*/  @!P0 LDG.E.EL R26, desc[UR6][R12.64] ;  /* 0x000000060c1a8981 */ /* 0x000368000c2e1900 */
[----:B------:R-:W5:Y:S01]  /*02f0*/  @!P0 LDG.E.EL R25, desc[UR6][R14.64] ;  /* 0x000000060e198981 */ /* 0x000f62000c2e1900 */
[----:B------:R-:W1:Y:S02]  /*0300*/  S2UR UR5, SR_CgaCtaId ;  /* 0x00000000000579c3 */ /* 0x000e640000008800 */
[C---:B01----:R-:W-:Y:S01]  /*0310*/  IMAD.SHL.U32 R17, R5.reuse, 0x4, RZ ;  /* 0x0000000405117824 */ /* 0x043fe200078e00ff */
[----:B------:R-:W-:Y:S01]  /*0320*/  UMOV UR4, 0x400 ;  /* 0x0000040000047882 */ /* 0x000fe20000000000 */
[----:B------:R-:W-:-:S03]  /*0330*/  IMAD.SHL.U32 R16, R5, 0x40, RZ ;  /* 0x0000004005107824 */ /* 0x000fc600078e00ff */
[----:B------:R-:W-:Y:S02]  /*0340*/  LOP3.LUT R18, R17, 0x1fc, RZ, 0xc0, !PT ;  /* 0x000001fc11127812 */ /* 0x000fe400078ec0ff */
[----:B------:R-:W-:Y:S02]  /*0350*/  LOP3.LUT R16, R16, 0x3c0, RZ, 0xc0, !PT ;  /* 0x000003c010107812 */ /* 0x000fe400078ec0ff */
[----:B------:R-:W-:-:S04]  /*0360*/  LOP3.LUT R6, R18, 0x200, RZ, 0xfc, !PT ;  /* 0x0000020012067812 */ /* 0x000fc800078efcff */
[----:B------:R-:W-:Y:S02]  /*0370*/  SHF.R.U32.HI R8, RZ, 0x2, R6 ;  /* 0x00000002ff087819 */ /* 0x000fe40000011606 */
[----:B------:R-:W-:Y:S01]  /*0380*/  LOP3.LUT R6, R16, R3, RZ, 0xfc, !PT ;  /* 0x0000000310067212 */ /* 0x000fe200078efcff */
[----:B------:R-:W-:-:S06]  /*0390*/  UPRMT UR4, UR5, 0x654, UR4 ;  /* 0x0000065405047896 */ /* 0x000fcc0008000004 */
[----:B------:R-:W-:-:S05]  /*03a0*/  LEA.HI R7, R16, UR4, RZ, 0x1e ;  /* 0x0000000410077c11 */ /* 0x000fca000f8ff0ff */
[----:B------:R-:W-:Y:S01]  /*03b0*/  IMAD R20, R6, 0x4, R7 ;  /* 0x0000000406147824 */ /* 0x000fe200078e0207 */
[----:B------:R-:W-:Y:S02]  /*03c0*/  LOP3.LUT R5, R5, 0x70, RZ, 0xc0, !PT ;  /* 0x0000007005057812 */ /* 0x000fe400078ec0ff */
[----:B------:R-:W-:-:S03]  /*03d0*/  LOP3.LUT R8, R8, 0xf0, RZ, 0xc0, !PT ;  /* 0x000000f008087812 */ /* 0x000fc600078ec0ff */
[----:B------:R-:W-:Y:S02]  /*03e0*/  VIADD R5, R5, UR4 ;  /* 0x0000000405057c36 */ /* 0x000fe40008000000 */
[----:B------:R-:W-:Y:S02]  /*03f0*/  VIADD R7, R8, UR4 ;  /* 0x0000000408077c36 */ /* 0x000fe40008000000 */
[C---:B------:R-:W-:Y:S02]  /*0400*/  IMAD R12, R18.reuse, 0x4, R5 ;  /* 0x00000004120c7824 */ /* 0x040fe400078e0205 */
[----:B------:R-:W-:Y:S01]  /*0410*/  IMAD R8, R18, 0x4, R7 ;  /* 0x0000000412087824 */ /* 0x000fe200078e0207 */
[----:B------:R-:W-:Y:S01]  /*0420*/  SHF.R.S32.HI R5, RZ, 0x19, R0 ;  /* 0x00000019ff057819 */ /* 0x000fe20000011400 */
[----:B------:R-:W0:Y:S01]  /*0430*/  LDC.64 R6, c[0x0][0x220] ;  /* 0x00008800ff067b82 */ /* 0x000e220000000a00 */
[----:B------:R-:W-:Y:S02]  /*0440*/  LOP3.LUT R2, R2, 0x3c, R17, 0xf8, !PT ;  /* 0x0000003c02027812 */ /* 0x000fe400078ef811 */
[----:B------:R-:W-:-:S05]  /*0450*/  SGXT R5, R5, 0x1 ;  /* 0x000000010505781a */ /* 0x000fca0000000200 */
[----:B------:R-:W1:Y:S01]  /*0460*/  LDC.64 R16, c[0x0][0x218] ;  /* 0x00008600ff107b82 */ /* 0x000e620000000a00 */
[----:B------:R-:W-:-:S04]  /*0470*/  LEA.HI R5, R5, R2, RZ, 0x6 ;  /* 0x0000000205057211 */ /* 0x000fc800078f30ff */
[----:B------:R-:W-:Y:S02]  /*0480*/  LOP3.LUT R19, R5, 0xffffffc0, RZ, 0xc0, !PT ;  /* 0xffffffc005137812 */ /* 0x000fe400078ec0ff */
[----:B------:R-:W-:Y:S02]  /*0490*/  SHF.R.S32.HI R5, RZ, 0x6, R5 ;  /* 0x00000006ff057819 */ /* 0x000fe40000011405 */
[----:B------:R-:W-:Y:S01]  /*04a0*/  LOP3.LUT R0, R4, R3, RZ, 0xfc, !PT ;  /* 0x0000000304007212 */ /* 0x000fe200078efcff */
[----:B------:R-:W-:Y:S01]  /*04b0*/  IMAD.IADD R2, R2, 0x1, -R19 ;  /* 0x0000000102027824 */ /* 0x000fe200078e0a13 */
[----:B------:R-:W-:Y:S02]  /*04c0*/  LOP3.LUT R3, R4, 0x8, R3, 0xfe, !PT ;  /* 0x0000000804037812 */ /* 0x000fe400078efe03 */
[----:B------:R-:W-:Y:S01]  /*04d0*/  ISETP.GE.AND P0, PT, R0, 0x9, PT ;  /* 0x000000090000780c */ /* 0x000fe20003f06270 */
[----:B------:R-:W-:Y:S01]  /*04e0*/  IMAD R2, R5, 0x240, R2 ;  /* 0x0000024005027824 */ /* 0x000fe200078e0202 */
[----:B------:R-:W-:-:S03]  /*04f0*/  ISETP.GE.AND P1, PT, R3, 0x9, PT ;  /* 0x000000090300780c */ /* 0x000fc60003f26270 */
[--C-:B------:R-:W-:Y:S02]  /*0500*/  IMAD R5, R0, 0x40, R2.reuse ;  /* 0x0000004000057824 */ /* 0x100fe400078e0202 */
[----:B------:R-:W-:Y:S02]  /*0510*/  IMAD R19, R3, 0x40, R2 ;  /* 0x0000004003137824 */ /* 0x000fe400078e0202 */
[----:B-1----:R-:W-:-:S04]  /*0520*/  IMAD.WIDE R2, R5, 0x4, R16 ;  /* 0x0000000405027825 */ /* 0x002fc800078e0210 */
[----:B------:R-:W-:-:S04]  /*0530*/  IMAD.WIDE R16, R19, 0x4, R16 ;  /* 0x0000000413107825 */ /* 0x000fc800078e0210 */
[----:B0-----:R-:W-:-:S04]  /*0540*/  IMAD.WIDE R4, R5, 0x4, R6 ;  /* 0x0000000405047825 */ /* 0x001fc800078e0206 */
[----:B------:R-:W-:Y:S01]  /*0550*/  IMAD.WIDE R6, R19, 0x4, R6 ;  /* 0x0000000413067825 */ /* 0x000fe200078e0206 */
[----:B--2---:R-:W-:Y:S04]  /*0560*/  STS [R20+0x60], R29 ;  /* 0x0000601d14007388 */ /* 0x004fe80000000800 */
[----:B---3--:R-:W-:Y:S04]  /*0570*/  STS [R20+0x80], R28 ;  /* 0x0000801c14007388 */ /* 0x008fe80000000800 */
[----:B----4-:R-:W-:Y:S04]  /*0580*/  STS [R20], R22 ;  /* 0x0000001614007388 */ /* 0x010fe80000000800 */
[----:B-----5:R-:W-:Y:S04]  /*0590*/  STS [R20+0x20], R23 ;  /* 0x0000201714007388 */ /* 0x020fe80000000800 */
[----:B------:R-:W-:Y:S04]  /*05a0*/  STS [R20+0x40], R24 ;  /* 0x0000401814007388 */ /* 0x000fe80000000800 */
[----:B------:R-:W-:Y:S04]  /*05b0*/  STS [R20+0xa0], R27 ;  /* 0x0000a01b14007388 */ /* 0x000fe80000000800 */
[----:B------:R-:W-:Y:S04]  /*05c0*/  STS [R20+0xc0], R26 ;  /* 0x0000c01a14007388 */ /* 0x000fe80000000800 */
[----:B------:R-:W-:Y:S01]  /*05d0*/  STS [R20+0xe0], R25 ;  /* 0x0000e01914007388 */ /* 0x000fe20000000800 */
[----:B------:R-:W-:Y:S06]  /*05e0*/  BAR.SYNC.DEFER_BLOCKING 0x0 ;  /* 0x0000000000007b1d */ /* 0x000fec0000010000 */
[----:B------:R-:W0:Y:S04]  /*05f0*/  LDS.128 R12, [R12] ;  /* 0x000000000c0c7984 */ /* 0x000e280000000c00 */
[----:B------:R-:W1:Y:S04]  /*0600*/  LDS.128 R8, [R8+0x800] ;  /* 0x0008000008087984 */ /* 0x000e680000000c00 */
[----:B0-----:R0:W-:Y:S04]  /*0610*/  @!P0 STG.E.128 desc[UR6][R2.64], R12 ;  /* 0x0000000c02008986 */ /* 0x0011e8000c101d06 */
[----:B-1----:R0:W-:Y:S04]  /*0620*/  @!P1 STG.E.128 desc[UR6][R16.64], R8 ;  /* 0x0000000810009986 */ /* 0x0021e8000c101d06 */
[----:B------:R0:W-:Y:S02]  /*0630*/  @!P0 STG.E.128 desc[UR6][R4.64], R12 ;  /* 0x0000000c04008986 */ /* 0x0001e4000c101d06 */
[----:B0-----:R-:W-:Y:S05]  /*0640*/  @P1 EXIT ;  /* 0x000000000000194d */ /* 0x001fea0003800000 */
[----:B------:R-:W-:Y:S01]  /*0650*/  STG.E.128 desc[UR6][R6.64], R8 ;  /* 0x0000000806007986 */ /* 0x000fe2000c101d06 */
[----:B------:R-:W-:Y:S05]  /*0660*/  EXIT ;  /* 0x000000000000794d */ /* 0x000fea0003800000 */
.L_x_0:
[----:B------:R-:W-:-:S00]  /*0670*/  BRA `(.L_x_0) ;  /* 0xfffffffc00fc7947 */ /* 0x000fc0000383ffff */
[----:B------:R-:W-:-:S00]  /*0680*/  NOP ;  /* 0x0000000000007918 */ /* 0x000fc00000000000 */
[----:B------:R-:W-:-:S00]  /*0690*/  NOP ;  /* 0x0000000000007918 */ /* 0x000fc00000000000 */
[----:B------:R-:W-:-:S00]  /*06a0*/  NOP ;  /* 0x0000000000007918 */ /* 0x000fc00000000000 */
[----:B------:R-:W-:-:S00]  /*06b0*/  NOP ;  /* 0x0000000000007918 */ /* 0x000fc00000000000 */
[----:B------:R-:W-:-:S00]  /*06c0*/  NOP ;  /* 0x0000000000007918 */ /* 0x000fc00000000000 */
[----:B------:R-:W-:-:S00]  /*06d0*/  NOP ;  /* 0x0000000000007918 */ /* 0x000fc00000000000 */
[----:B------:R-:W-:-:S00]  /*06e0*/  NOP ;  /* 0x0000000000007918 */ /* 0x000fc00000000000 */
[----:B------:R-:W-:-:S00]  /*06f0*/  NOP ;  /* 0x0000000000007918 */ /* 0x000fc00000000000 */
.L_x_1:


//--------------------- .nv.shared.triton_poi_fused_convolution_div_max_pool2d_with_indices_relu_sub_6 --------------------------
	.section	.nv.shared.triton_poi_fused_convolution_div_max_pool2d_with_indices_relu_sub_6,"aw",@nobits
	.sectionflags	@""
	.align	16
	.zero		1024


//--------------------- .nv.constant0.triton_poi_fused_convolution_div_max_pool2d_with_indices_relu_sub_6 --------------------------
	.section	.nv.constant0.triton_poi_fused_convolution_div_max_pool2d_with_indices_relu_sub_6,"a",@progbits
	.sectionflags	@""
	.align	4
.nv.constant0.triton_poi_fused_convolution_div_max_pool2d_with_indices_relu_sub_6:
	.zero		560
